	.headerflags	@"EF_CUDA_TEXMODE_UNIFIED EF_CUDA_64BIT_ADDRESS EF_CUDA_ACCELERATORS EF_CUDA_SM90 EF_CUDA_VIRTUAL_SM(EF_CUDA_SM90)"
	.elftype	@"ET_EXEC"


//--------------------- .nv.info                  --------------------------
	.section	.nv.info,"",@"SHT_CUDA_INFO"
	.align	4


	//----- nvinfo : EIATTR_REGCOUNT
	.align		4
        /*0000*/ 	.byte	0x04, 0x2f
        /*0002*/ 	.short	(.L_3 - .L_2)
	.align		4
.L_2:
        /*0004*/ 	.word	index@(triton_poi_fused__native_batch_norm_legit_no_training_cat_relu_29)
        /*0008*/ 	.word	0x0000001c


	//----- nvinfo : EIATTR_MIN_STACK_SIZE
	.align		4
.L_3:
        /*000c*/ 	.byte	0x04, 0x12
        /*000e*/ 	.short	(.L_5 - .L_4)
	.align		4
.L_4:
        /*0010*/ 	.word	index@(triton_poi_fused__native_batch_norm_legit_no_training_cat_relu_29)
        /*0014*/ 	.word	0x00000000


	//----- nvinfo : EIATTR_FRAME_SIZE
	.align		4
.L_5:
        /*0018*/ 	.byte	0x04, 0x11
        /*001a*/ 	.short	(.L_7 - .L_6)
	.align		4
.L_6:
        /*001c*/ 	.word	index@(triton_poi_fused__native_batch_norm_legit_no_training_cat_relu_29)
        /*0020*/ 	.word	0x00000000


	//----- nvinfo : EIATTR_MIN_STACK_SIZE
	.align		4
.L_7:
        /*0024*/ 	.byte	0x04, 0x12
        /*0026*/ 	.short	(.L_9 - .L_8)
	.align		4
.L_8:
        /*0028*/ 	.word	index@(triton_poi_fused__native_batch_norm_legit_no_training_cat_relu_29)
        /*002c*/ 	.word	0x00000000
.L_9:


//--------------------- .nv.info.triton_poi_fused__native_batch_norm_legit_no_training_cat_relu_29 --------------------------
	.section	.nv.info.triton_poi_fused__native_batch_norm_legit_no_training_cat_relu_29,"",@"SHT_CUDA_INFO"
	.sectionflags	@""
	.align	4


	//----- nvinfo : EIATTR_CUDA_API_VERSION
	.align		4
        /*0000*/ 	.byte	0x04, 0x37
        /*0002*/ 	.short	(.L_11 - .L_10)
.L_10:
        /*0004*/ 	.word	0x0000007c


	//----- nvinfo : EIATTR_KPARAM_INFO
	.align		4
.L_11:
        /*0008*/ 	.byte	0x04, 0x17
        /*000a*/ 	.short	(.L_13 - .L_12)
.L_12:
        /*000c*/ 	.word	0x00000000
        /*0010*/ 	.short	0x0008
        /*0012*/ 	.short	0x0040
        /*0014*/ 	.byte	0x00, 0xf0, 0x11, 0x00


	//----- nvinfo : EIATTR_KPARAM_INFO
	.align		4
.L_13:
        /*0018*/ 	.byte	0x04, 0x17
        /*001a*/ 	.short	(.L_15 - .L_14)
.L_14:
        /*001c*/ 	.word	0x00000000
        /*0020*/ 	.short	0x0007
        /*0022*/ 	.short	0x0038
        /*0024*/ 	.byte	0x00, 0xf4, 0x21, 0x00


	//----- nvinfo : EIATTR_KPARAM_INFO
	.align		4
.L_15:
        /*0028*/ 	.byte	0x04, 0x17
        /*002a*/ 	.short	(.L_17 - .L_16)
.L_16:
        /*002c*/ 	.word	0x00000000
        /*0030*/ 	.short	0x0006
        /*0032*/ 	.short	0x0030
        /*0034*/ 	.byte	0x00, 0xf4, 0x21, 0x00


	//----- nvinfo : EIATTR_KPARAM_INFO
	.align		4
.L_17:
        /*0038*/ 	.byte	0x04, 0x17
        /*003a*/ 	.short	(.L_19 - .L_18)
.L_18:
        /*003c*/ 	.word	0x00000000
        /*0040*/ 	.short	0x0005
        /*0042*/ 	.short	0x0028
        /*0044*/ 	.byte	0x00, 0xf4, 0x21, 0x00


	//----- nvinfo : EIATTR_KPARAM_INFO
	.align		4
.L_19:
        /*0048*/ 	.byte	0x04, 0x17
        /*004a*/ 	.short	(.L_21 - .L_20)
.L_20:
        /*004c*/ 	.word	0x00000000
        /*0050*/ 	.short	0x0004
        /*0052*/ 	.short	0x0020
        /*0054*/ 	.byte	0x00, 0xf4, 0x21, 0x00


	//----- nvinfo : EIATTR_KPARAM_INFO
	.align		4
.L_21:
        /*0058*/ 	.byte	0x04, 0x17
        /*005a*/ 	.short	(.L_23 - .L_22)
.L_22:
        /*005c*/ 	.word	0x00000000
        /*0060*/ 	.short	0x0003
        /*0062*/ 	.short	0x0018
        /*0064*/ 	.byte	0x00, 0xf4, 0x21, 0x00


	//----- nvinfo : EIATTR_KPARAM_INFO
	.align		4
.L_23:
        /*0068*/ 	.byte	0x04, 0x17
        /*006a*/ 	.short	(.L_25 - .L_24)
.L_24:
        /*006c*/ 	.word	0x00000000
        /*0070*/ 	.short	0x0002
        /*0072*/ 	.short	0x0010
        /*0074*/ 	.byte	0x00, 0xf4, 0x21, 0x00


	//----- nvinfo : EIATTR_KPARAM_INFO
	.align		4
.L_25:
        /*0078*/ 	.byte	0x04, 0x17
        /*007a*/ 	.short	(.L_27 - .L_26)
.L_26:
        /*007c*/ 	.word	0x00000000
        /*0080*/ 	.short	0x0001
        /*0082*/ 	.short	0x0008
        /*0084*/ 	.byte	0x00, 0xf4, 0x21, 0x00


	//----- nvinfo : EIATTR_KPARAM_INFO
	.align		4
.L_27:
        /*0088*/ 	.byte	0x04, 0x17
        /*008a*/ 	.short	(.L_29 - .L_28)
.L_28:
        /*008c*/ 	.word	0x00000000
        /*0090*/ 	.short	0x0000
        /*0092*/ 	.short	0x0000
        /*0094*/ 	.byte	0x00, 0xf4, 0x21, 0x00


	//----- nvinfo : EIATTR_SPARSE_MMA_MASK
	.align		4
.L_29:
        /*0098*/ 	.byte	0x03, 0x50
        /*009a*/ 	.short	0x0000


	//----- nvinfo : EIATTR_MAXREG_COUNT
	.align		4
        /*009c*/ 	.byte	0x03, 0x1b
        /*009e*/ 	.short	0x00ff


	//----- nvinfo : EIATTR_EXIT_INSTR_OFFSETS
	.align		4
        /*00a0*/ 	.byte	0x04, 0x1c
        /*00a2*/ 	.short	(.L_31 - .L_30)


	//   ....[0]....
.L_30:
        /*00a4*/ 	.word	0x00000680


	//   ....[1]....
        /*00a8*/ 	.word	0x000006a0


	//----- nvinfo : EIATTR_REQNTID
	.align		4
.L_31:
        /*00ac*/ 	.byte	0x04, 0x10
        /*00ae*/ 	.short	(.L_33 - .L_32)
.L_32:
        /*00b0*/ 	.word	0x00000080
        /*00b4*/ 	.word	0x00000001
        /*00b8*/ 	.word	0x00000001


	//----- nvinfo : EIATTR_CBANK_PARAM_SIZE
	.align		4
.L_33:
        /*00bc*/ 	.byte	0x03, 0x19
        /*00be*/ 	.short	0x0044


	//----- nvinfo : EIATTR_PARAM_CBANK
	.align		4
        /*00c0*/ 	.byte	0x04, 0x0a
        /*00c2*/ 	.short	(.L_35 - .L_34)
	.align		4
.L_34:
        /*00c4*/ 	.word	index@(.nv.constant0.triton_poi_fused__native_batch_norm_legit_no_training_cat_relu_29)
        /*00c8*/ 	.short	0x0210
        /*00ca*/ 	.short	0x0044


	//----- nvinfo : EIATTR_SW_WAR
	.align		4
.L_35:
        /*00cc*/ 	.byte	0x04, 0x36
        /*00ce*/ 	.short	(.L_37 - .L_36)
.L_36:
        /*00d0*/ 	.word	0x00000008
.L_37:


//--------------------- .nv.callgraph             --------------------------
	.section	.nv.callgraph,"",@"SHT_CUDA_CALLGRAPH"
	.align	4
	.sectionentsize	8
	.align		4
        /*0000*/ 	.word	0x00000000
	.align		4
        /*0004*/ 	.word	0xffffffff
	.align		4
        /*0008*/ 	.word	0x00000000
	.align		4
        /*000c*/ 	.word	0xfffffffe
	.align		4
        /*0010*/ 	.word	0x00000000
	.align		4
        /*0014*/ 	.word	0xfffffffd
	.align		4
        /*0018*/ 	.word	0x00000000
	.align		4
        /*001c*/ 	.word	0xfffffffc


//--------------------- .nv.constant4             --------------------------
	.section	.nv.constant4,"a",@progbits
	.align	8
	.align		8
.nv.constant4:
        /*0000*/ 	.dword	_$_str
	.align		8
        /*0008*/ 	.dword	_$_str_$_2


//--------------------- .text.triton_poi_fused__native_batch_norm_legit_no_training_cat_relu_29 --------------------------
	.section	.text.triton_poi_fused__native_batch_norm_legit_no_training_cat_relu_29,"ax",@progbits
	.align	128
        .global         triton_poi_fused__native_batch_norm_legit_no_training_cat_relu_29
        .type           triton_poi_fused__native_batch_norm_legit_no_training_cat_relu_29,@function
        .size           triton_poi_fused__native_batch_norm_legit_no_training_cat_relu_29,(.L_x_1 - triton_poi_fused__native_batch_norm_legit_no_training_cat_relu_29)
        .other          triton_poi_fused__native_batch_norm_legit_no_training_cat_relu_29,@"STO_CUDA_ENTRY STV_DEFAULT"
triton_poi_fused__native_batch_norm_legit_no_training_cat_relu_29:
.text.triton_poi_fused__native_batch_norm_legit_no_training_cat_relu_29:
[----:B------:R-:W0:Y:S01]  /*0000*/  LDC R1, c[0x0][0x28] ;  /* 0x00000a00ff017b82 */ /* 0x000e220000000800 */
[----:B------:R-:W1:Y:S07]  /*0010*/  S2R R0, SR_TID.X ;  /* 0x0000000000007919 */ /* 0x000e6e0000002100 */
[----:B------:R-:W2:Y:S01]  /*0020*/  LDC.64 R4, c[0x0][0x228] ;  /* 0x00008a00ff047b82 */ /* 0x000ea20000000a00 */
[----:B------:R-:W-:Y:S01]  /*0030*/  IMAD.MOV.U32 R6, RZ, RZ, RZ ;  /* 0x000000ffff067224 */ /* 0x000fe200078e00ff */
[----:B------:R-:W-:Y:S01]  /*0040*/  ULDC.64 UR4, c[0x0][0x208] ;  /* 0x0000820000047ab9 */ /* 0x000fe20000000a00 */
[----:B------:R-:W3:Y:S01]  /*0050*/  S2R R3, SR_CTAID.X ;  /* 0x0000000000037919 */ /* 0x000ee20000002500 */
[----:B------:R-:W-:Y:S01]  /*0060*/  HFMA2.MMA R10, -RZ, RZ, 0, 0 ;  /* 0x00000000ff0a7435 */ /* 0x000fe200000001ff */
[----:B------:R-:W-:-:S03]  /*0070*/  ULDC.64 UR6, c[0x0][0x218] ;  /* 0x0000860000067ab9 */ /* 0x000fc60000000a00 */
[----:B------:R-:W4:Y:S01]  /*0080*/  LDC.64 R14, c[0x0][0x220] ;  /* 0x00008800ff0e7b82 */ /* 0x000f220000000a00 */
[----:B-1----:R-:W-:-:S05]  /*0090*/  IMAD.SHL.U32 R0, R0, 0x2, RZ ;  /* 0x0000000200007824 */ /* 0x002fca00078e00ff */
[----:B------:R-:W-:-:S05]  /*00a0*/  LOP3.LUT R0, R0, 0xfe, RZ, 0xc0, !PT ;  /* 0x000000fe00007812 */ /* 0x000fca00078ec0ff */
[----:B---3--:R-:W-:-:S05]  /*00b0*/  IMAD R0, R3, 0x100, R0 ;  /* 0x0000010003007824 */ /* 0x008fca00078e0200 */
[----:B------:R-:W-:Y:S02]  /*00c0*/  SHF.R.S32.HI R3, RZ, 0x1f, R0 ;  /* 0x0000001fff037819 */ /* 0x000fe40000011400 */
[----:B------:R-:W-:Y:S02]  /*00d0*/  ISETP.GE.AND P0, PT, R0, 0x2680, PT ;  /* 0x000026800000780c */ /* 0x000fe40003f06270 */
[----:B------:R-:W-:-:S04]  /*00e0*/  LEA.HI R3, R3, R0, RZ, 0x4 ;  /* 0x0000000003037211 */ /* 0x000fc800078f20ff */
[----:B------:R-:W-:-:S05]  /*00f0*/  SHF.R.S32.HI R11, RZ, 0x4, R3 ;  /* 0x00000004ff0b7819 */ /* 0x000fca0000011403 */
[----:B------:R-:W-:-:S05]  /*0100*/  IMAD.HI R2, R11, 0x3531dec1, RZ ;  /* 0x3531dec10b027827 */ /* 0x000fca00078e02ff */
[----:B------:R-:W-:-:S04]  /*0110*/  SHF.R.U32.HI R7, RZ, 0x1f, R2 ;  /* 0x0000001fff077819 */ /* 0x000fc80000011602 */
[----:B------:R-:W-:-:S05]  /*0120*/  LEA.HI.SX32 R2, R2, R7, 0x1b ;  /* 0x0000000702027211 */ /* 0x000fca00078fdaff */
[----:B------:R-:W-:-:S04]  /*0130*/  IMAD R11, R2, -0x9a, R11 ;  /* 0xffffff66020b7824 */ /* 0x000fc800078e020b */
[----:B--2---:R-:W-:-:S05]  /*0140*/  IMAD.WIDE R4, R11, 0x4, R4 ;  /* 0x000000040b047825 */ /* 0x004fca00078e0204 */
[----:B------:R-:W2:Y:S01]  /*0150*/  @!P0 LDG.E.EL R6, desc[UR4][R4.64] ;  /* 0x0000000404068981 */ /* 0x000ea2000c2e1900 */
[----:B------:R-:W-:-:S03]  /*0160*/  IMAD.HI R2, R0, 0x3531dec1, RZ ;  /* 0x3531dec100027827 */ /* 0x000fc600078e02ff */
[----:B------:R1:W3:Y:S01]  /*0170*/  @!P0 LDG.E.EL R10, desc[UR4][R4.64] ;  /* 0x00000004040a8981 */ /* 0x0002e2000c2e1900 */
[----:B------:R-:W-:Y:S01]  /*0180*/  IMAD.SHL.U32 R8, R11, 0x10, RZ ;  /* 0x000000100b087824 */ /* 0x000fe200078e00ff */
[----:B------:R-:W-:-:S04]  /*0190*/  SHF.R.U32.HI R7, RZ, 0x1f, R2 ;  /* 0x0000001fff077819 */ /* 0x000fc80000011602 */
[----:B------:R-:W-:Y:S02]  /*01a0*/  LEA.HI.SX32 R17, R2, R7, 0x17 ;  /* 0x0000000702117211 */ /* 0x000fe400078fbaff */
[----:B------:R-:W-:Y:S02]  /*01b0*/  LOP3.LUT R7, R3, 0xfffffff0, RZ, 0xc0, !PT ;  /* 0xfffffff003077812 */ /* 0x000fe400078ec0ff */
[----:B------:R-:W5:Y:S01]  /*01c0*/  LDC.64 R2, c[0x0][0x210] ;  /* 0x00008400ff027b82 */ /* 0x000f620000000a00 */
[C---:B------:R-:W-:Y:S02]  /*01d0*/  IMAD R9, R17.reuse, 0xc0, RZ ;  /* 0x000000c011097824 */ /* 0x040fe400078e02ff */
[----:B------:R-:W-:Y:S02]  /*01e0*/  IMAD.IADD R7, R0, 0x1, -R7 ;  /* 0x0000000100077824 */ /* 0x000fe400078e0a07 */
[----:B-1----:R-:W-:Y:S01]  /*01f0*/  IMAD R4, R17, -0x9a0, R0 ;  /* 0xfffff66011047824 */ /* 0x002fe200078e0200 */
[----:B------:R-:W-:-:S02]  /*0200*/  SHF.R.S32.HI R13, RZ, 0x1f, R9 ;  /* 0x0000001fff0d7819 */ /* 0x000fc40000011409 */
[----:B------:R-:W-:Y:S01]  /*0210*/  IADD3 R18, P1, P2, R8, R7, R9 ;  /* 0x0000000708127210 */ /* 0x000fe20007a3e009 */
[----:B------:R-:W-:Y:S01]  /*0220*/  IMAD R25, R17, 0x8e0, R4 ;  /* 0x000008e011197824 */ /* 0x000fe200078e0204 */
[----:B------:R-:W-:Y:S02]  /*0230*/  SHF.R.S32.HI R8, RZ, 0x1f, R8 ;  /* 0x0000001fff087819 */ /* 0x000fe40000011408 */
[----:B------:R-:W-:Y:S02]  /*0240*/  CS2R R4, SRZ ;  /* 0x0000000000047805 */ /* 0x000fe4000001ff00 */
[----:B------:R-:W-:Y:S02]  /*0250*/  SHF.R.S32.HI R7, RZ, 0x1f, R7 ;  /* 0x0000001fff077819 */ /* 0x000fe40000011407 */
[----:B------:R-:W-:Y:S02]  /*0260*/  LEA R16, P3, R18, UR6, 0x2 ;  /* 0x0000000612107c11 */ /* 0x000fe4000f8610ff */
[----:B------:R-:W-:-:S02]  /*0270*/  IADD3.X R7, R8, R7, R13, P1, P2 ;  /* 0x0000000708077210 */ /* 0x000fc40000fe440d */
[----:B------:R-:W1:Y:S01]  /*0280*/  LDC.64 R12, c[0x0][0x230] ;  /* 0x00008c00ff0c7b82 */ /* 0x000e620000000a00 */
[C---:B------:R-:W-:Y:S02]  /*0290*/  ISETP.GE.AND P2, PT, R11.reuse, 0x8e, PT ;  /* 0x0000008e0b00780c */ /* 0x040fe40003f46270 */
[----:B------:R-:W-:Y:S02]  /*02a0*/  ISETP.GT.AND P1, PT, R11, 0x8d, !P0 ;  /* 0x0000008d0b00780c */ /* 0x000fe40004724270 */
[----:B------:R-:W-:Y:S01]  /*02b0*/  ISETP.LT.AND P4, PT, R0, 0x2680, !P2 ;  /* 0x000026800000780c */ /* 0x000fe20005781270 */
[----:B-----5:R-:W-:Y:S01]  /*02c0*/  IMAD.WIDE R24, R25, 0x4, R2 ;  /* 0x0000000419187825 */ /* 0x020fe200078e0202 */
[----:B------:R-:W-:Y:S01]  /*02d0*/  CS2R R2, SRZ ;  /* 0x0000000000027805 */ /* 0x000fe2000001ff00 */
[----:B------:R-:W5:Y:S01]  /*02e0*/  LDC.64 R8, c[0x0][0x238] ;  /* 0x00008e00ff087b82 */ /* 0x000f620000000a00 */
[----:B------:R-:W-:Y:S01]  /*02f0*/  LEA.HI.X R17, R18, UR7, R7, 0x2, P3 ;  /* 0x0000000712117c11 */ /* 0x000fe200098f1407 */
[----:B----4-:R-:W-:Y:S01]  /*0300*/  IMAD.WIDE R22, R11, 0x4, R14 ;  /* 0x000000040b167825 */ /* 0x010fe200078e020e */
[----:B------:R-:W-:-:S02]  /*0310*/  MOV R7, RZ ;  /* 0x000000ff00077202 */ /* 0x000fc40000000f00 */
[----:B------:R-:W-:-:S03]  /*0320*/  CS2R R14, SRZ ;  /* 0x00000000000e7805 */ /* 0x000fc6000001ff00 */
[----:B------:R-:W4:Y:S04]  /*0330*/  @P1 LDG.E.64 R4, desc[UR4][R16.64+-0x2380] ;  /* 0xffdc800410041981 */ /* 0x000f28000c1e1b00 */
[----:B------:R-:W4:Y:S01]  /*0340*/  @P4 LDG.E.64 R2, desc[UR4][R24.64] ;  /* 0x0000000418024981 */ /* 0x000f22000c1e1b00 */
[----:B-1----:R-:W-:-:S03]  /*0350*/  IMAD.WIDE R12, R11, 0x4, R12 ;  /* 0x000000040b0c7825 */ /* 0x002fc600078e020c */
[----:B------:R-:W4:Y:S04]  /*0360*/  @!P0 LDG.E.EL R7, desc[UR4][R22.64] ;  /* 0x0000000416078981 */ /* 0x000f28000c2e1900 */
[----:B------:R-:W4:Y:S01]  /*0370*/  @!P0 LDG.E.EL R14, desc[UR4][R22.64] ;  /* 0x00000004160e8981 */ /* 0x000f22000c2e1900 */
[----:B-----5:R-:W-:Y:S01]  /*0380*/  IMAD.WIDE R8, R11, 0x4, R8 ;  /* 0x000000040b087825 */ /* 0x020fe200078e0208 */
[----:B------:R-:W-:-:S03]  /*0390*/  HFMA2.MMA R11, -RZ, RZ, 0, 0 ;  /* 0x00000000ff0b7435 */ /* 0x000fc600000001ff */
[----:B------:R-:W-:Y:S01]  /*03a0*/  IMAD.MOV.U32 R20, RZ, RZ, RZ ;  /* 0x000000ffff147224 */ /* 0x000fe200078e00ff */
[----:B------:R-:W5:Y:S01]  /*03b0*/  @!P0 LDG.E.EL R15, desc[UR4][R8.64] ;  /* 0x00000004080f8981 */ /* 0x000f62000c2e1900 */
[----:B------:R-:W-:-:S04]  /*03c0*/  IMAD.MOV.U32 R18, RZ, RZ, RZ ;  /* 0x000000ffff127224 */ /* 0x000fc800078e00ff */
[----:B------:R-:W5:Y:S04]  /*03d0*/  @!P0 LDG.E.EL R20, desc[UR4][R12.64] ;  /* 0x000000040c148981 */ /* 0x000f68000c2e1900 */
[----:B------:R1:W5:Y:S04]  /*03e0*/  @!P0 LDG.E.EL R18, desc[UR4][R12.64] ;  /* 0x000000040c128981 */ /* 0x000368000c2e1900 */
[----:B------:R1:W5:Y:S01]  /*03f0*/  @!P0 LDG.E.EL R11, desc[UR4][R8.64] ;  /* 0x00000004080b8981 */ /* 0x000362000c2e1900 */
[----:B------:R-:W-:Y:S01]  /*0400*/  IMAD.MOV.U32 R21, RZ, RZ, 0x3e800000 ;  /* 0x3e800000ff157424 */ /* 0x000fe200078e00ff */
[----:B01----:R-:W0:Y:S08]  /*0410*/  LDC.64 R12, c[0x0][0x240] ;  /* 0x00009000ff0c7b82 */ /* 0x003e300000000a00 */
[----:B------:R-:W1:Y:S01]  /*0420*/  LDC.64 R8, c[0x0][0x248] ;  /* 0x00009200ff087b82 */ /* 0x000e620000000a00 */
[----:B0-----:R-:W-:-:S04]  /*0430*/  IMAD.WIDE R12, R0, 0x4, R12 ;  /* 0x00000004000c7825 */ /* 0x001fc800078e020c */
[----:B-1----:R-:W-:-:S04]  /*0440*/  IMAD.WIDE R8, R0, 0x4, R8 ;  /* 0x0000000400087825 */ /* 0x002fc800078e0208 */
[----:B--2---:R-:W-:-:S04]  /*0450*/  FADD R6, R6, 9.9999997473787516356e-06 ;  /* 0x3727c5ac06067421 */ /* 0x004fc80000000000 */
[----:B------:R-:W0:Y:S01]  /*0460*/  MUFU.SQRT R16, R6 ;  /* 0x0000000600107308 */ /* 0x000e220000002000 */
[----:B---3--:R-:W-:-:S07]  /*0470*/  FADD R10, R10, 9.9999997473787516356e-06 ;  /* 0x3727c5ac0a0a7421 */ /* 0x008fce0000000000 */
[----:B------:R-:W1:Y:S01]  /*0480*/  MUFU.SQRT R17, R10 ;  /* 0x0000000a00117308 */ /* 0x000e620000002000 */
[C---:B0-----:R-:W-:Y:S02]  /*0490*/  FSETP.GT.AND P6, PT, R16.reuse, 8.50705917302346158658e+37, PT ;  /* 0x7e8000001000780b */ /* 0x041fe40003fc4000 */
[----:B------:R-:W-:Y:S02]  /*04a0*/  FSETP.GEU.AND P3, PT, R16, 1.175494350822287508e-38, PT ;  /* 0x008000001000780b */ /* 0x000fe40003f6e000 */
[----:B------:R-:W-:Y:S02]  /*04b0*/  FSEL R19, R21, 1, P6 ;  /* 0x3f80000015137808 */ /* 0x000fe40003000000 */
[----:B-1----:R-:W-:-:S07]  /*04c0*/  FSETP.GT.AND P5, PT, R17, 8.50705917302346158658e+37, PT ;  /* 0x7e8000001100780b */ /* 0x002fce0003fa4000 */
[----:B------:R-:W-:Y:S01]  /*04d0*/  @P6 FMUL R16, R16, 0.25 ;  /* 0x3e80000010106820 */ /* 0x000fe20000400000 */
[----:B------:R-:W-:-:S03]  /*04e0*/  FSETP.GEU.AND P6, PT, R17, 1.175494350822287508e-38, PT ;  /* 0x008000001100780b */ /* 0x000fc60003fce000 */
[----:B------:R-:W-:Y:S02]  /*04f0*/  @!P3 FMUL R16, R16, 16777216 ;  /* 0x4b8000001010b820 */ /* 0x000fe40000400000 */
[----:B------:R-:W-:-:S08]  /*0500*/  @P5 FMUL R17, R17, 0.25 ;  /* 0x3e80000011115820 */ /* 0x000fd00000400000 */
[----:B------:R-:W-:Y:S01]  /*0510*/  @!P6 FMUL R17, R17, 16777216 ;  /* 0x4b8000001111e820 */ /* 0x000fe20000400000 */
[----:B------:R-:W0:Y:S01]  /*0520*/  MUFU.RCP R16, R16 ;  /* 0x0000001000107308 */ /* 0x000e220000001000 */
[----:B------:R-:W-:-:S07]  /*0530*/  FSEL R6, R21, 1, P5 ;  /* 0x3f80000015067808 */ /* 0x000fce0002800000 */
[----:B------:R-:W1:Y:S01]  /*0540*/  MUFU.RCP R17, R17 ;  /* 0x0000001100117308 */ /* 0x000e620000001000 */
[----:B----4-:R-:W-:Y:S02]  /*0550*/  SEL R2, R2, RZ, P4 ;  /* 0x000000ff02027207 */ /* 0x010fe40002000000 */
[----:B------:R-:W-:Y:S01]  /*0560*/  SEL R3, R3, RZ, P4 ;  /* 0x000000ff03037207 */ /* 0x000fe20002000000 */
[----:B------:R-:W-:Y:S01]  /*0570*/  @!P3 FMUL R19, R19, 16777216 ;  /* 0x4b8000001313b820 */ /* 0x000fe20000400000 */
[----:B------:R-:W-:Y:S01]  /*0580*/  @P2 SEL R2, R4, RZ, P1 ;  /* 0x000000ff04022207 */ /* 0x000fe20000800000 */
[----:B------:R-:W-:Y:S01]  /*0590*/  @!P6 FMUL R6, R6, 16777216 ;  /* 0x4b8000000606e820 */ /* 0x000fe20000400000 */
[----:B------:R-:W-:Y:S01]  /*05a0*/  @P2 SEL R3, R5, RZ, P1 ;  /* 0x000000ff05032207 */ /* 0x000fe20000800000 */
[----:B0-----:R-:W-:Y:S02]  /*05b0*/  FMUL R16, R16, R19 ;  /* 0x0000001310107220 */ /* 0x001fe40000400000 */
[----:B------:R-:W-:-:S02]  /*05c0*/  FADD R7, R2, -R7 ;  /* 0x8000000702077221 */ /* 0x000fc40000000000 */
[----:B------:R-:W-:Y:S01]  /*05d0*/  FADD R14, R3, -R14 ;  /* 0x8000000e030e7221 */ /* 0x000fe20000000000 */
[----:B-1----:R-:W-:Y:S01]  /*05e0*/  FMUL R17, R17, R6 ;  /* 0x0000000611117220 */ /* 0x002fe20000400000 */
[----:B------:R-:W-:-:S03]  /*05f0*/  FMUL R16, R7, R16 ;  /* 0x0000001007107220 */ /* 0x000fc60000400000 */
[----:B------:R-:W-:Y:S01]  /*0600*/  FMUL R14, R14, R17 ;  /* 0x000000110e0e7220 */ /* 0x000fe20000400000 */
[----:B-----5:R-:W-:Y:S01]  /*0610*/  FFMA R15, R16, R20, R15 ;  /* 0x00000014100f7223 */ /* 0x020fe2000000000f */
[----:B------:R0:W-:Y:S02]  /*0620*/  @!P0 STG.E.64 desc[UR4][R12.64], R2 ;  /* 0x000000020c008986 */ /* 0x0001e4000c101b04 */
[----:B------:R-:W-:Y:S02]  /*0630*/  FFMA R11, R14, R18, R11 ;  /* 0x000000120e0b7223 */ /* 0x000fe4000000000b */
[----:B------:R-:W-:-:S03]  /*0640*/  FSETP.GEU.AND P1, PT, R15, RZ, PT ;  /* 0x000000ff0f00720b */ /* 0x000fc60003f2e000 */
[----:B------:R-:W-:Y:S02]  /*0650*/  FSETP.GEU.AND P2, PT, R11, RZ, PT ;  /* 0x000000ff0b00720b */ /* 0x000fe40003f4e000 */
[----:B------:R-:W-:Y:S02]  /*0660*/  FSEL R10, R15, RZ, P1 ;  /* 0x000000ff0f0a7208 */ /* 0x000fe40000800000 */
[----:B------:R-:W-:Y:S01]  /*0670*/  FSEL R11, R11, RZ, P2 ;  /* 0x000000ff0b0b7208 */ /* 0x000fe20001000000 */
[----:B0-----:R-:W-:Y:S08]  /*0680*/  @P0 EXIT ;  /* 0x000000000000094d */ /* 0x001ff00003800000 */
[----:B------:R-:W-:Y:S01]  /*0690*/  STG.E.64 desc[UR4][R8.64], R10 ;  /* 0x0000000a08007986 */ /* 0x000fe2000c101b04 */
[----:B------:R-:W-:Y:S05]  /*06a0*/  EXIT ;  /* 0x000000000000794d */ /* 0x000fea0003800000 */
.L_x_0:
[----:B------:R-:W-:-:S00]  /*06b0*/  BRA `(.L_x_0) ;  /* 0xfffffffc00fc7947 */ /* 0x000fc0000383ffff */
[----:B------:R-:W-:-:S00]  /*06c0*/  NOP ;  /* 0x0000000000007918 */ /* 0x000fc00000000000 */
        /* <DEDUP_REMOVED lines=11> */
.L_x_1:


//--------------------- .nv.global.init           --------------------------
	.section	.nv.global.init,"aw",@progbits
.nv.global.init:
	.type		_$_str,@object
	.size		_$_str,(_$_str_$_2 - _$_str)
_$_str:
        /*0000*/ 	.byte	0x5f, 0x5f, 0x43, 0x55, 0x44, 0x41, 0x5f, 0x46, 0x54, 0x5a, 0x00
	.type		_$_str_$_2,@object
	.size		_$_str_$_2,(.L_1 - _$_str_$_2)
_$_str_$_2:
        /*000b*/ 	.byte	0x5f, 0x5f, 0x43, 0x55, 0x44, 0x41, 0x5f, 0x50, 0x52, 0x45, 0x43, 0x5f, 0x53, 0x51, 0x52, 0x54
        /*001b*/ 	.byte	0x00
.L_1:


//--------------------- .nv.constant0.triton_poi_fused__native_batch_norm_legit_no_training_cat_relu_29 --------------------------
	.section	.nv.constant0.triton_poi_fused__native_batch_norm_legit_no_training_cat_relu_29,"a",@progbits
	.sectionflags	@""
	.align	4
.nv.constant0.triton_poi_fused__native_batch_norm_legit_no_training_cat_relu_29:
	.zero		596
